	.headerflags	@"EF_CUDA_TEXMODE_UNIFIED EF_CUDA_64BIT_ADDRESS EF_CUDA_ACCELERATORS EF_CUDA_SM90 EF_CUDA_VIRTUAL_SM(EF_CUDA_SM90)"
	.elftype	@"ET_EXEC"


//--------------------- .nv.info                  --------------------------
	.section	.nv.info,"",@"SHT_CUDA_INFO"
	.align	4


	//----- nvinfo : EIATTR_REGCOUNT
	.align		4
        /*0000*/ 	.byte	0x04, 0x2f
        /*0002*/ 	.short	(.L_1 - .L_0)
	.align		4
.L_0:
        /*0004*/ 	.word	index@(triton_poi_fused_max_pool2d_with_indices_4)
        /*0008*/ 	.word	0x00000030


	//----- nvinfo : EIATTR_MIN_STACK_SIZE
	.align		4
.L_1:
        /*000c*/ 	.byte	0x04, 0x12
        /*000e*/ 	.short	(.L_3 - .L_2)
	.align		4
.L_2:
        /*0010*/ 	.word	index@(triton_poi_fused_max_pool2d_with_indices_4)
        /*0014*/ 	.word	0x00000000


	//----- nvinfo : EIATTR_FRAME_SIZE
	.align		4
.L_3:
        /*0018*/ 	.byte	0x04, 0x11
        /*001a*/ 	.short	(.L_5 - .L_4)
	.align		4
.L_4:
        /*001c*/ 	.word	index@(triton_poi_fused_max_pool2d_with_indices_4)
        /*0020*/ 	.word	0x00000000


	//----- nvinfo : EIATTR_MIN_STACK_SIZE
	.align		4
.L_5:
        /*0024*/ 	.byte	0x04, 0x12
        /*0026*/ 	.short	(.L_7 - .L_6)
	.align		4
.L_6:
        /*0028*/ 	.word	index@(triton_poi_fused_max_pool2d_with_indices_4)
        /*002c*/ 	.word	0x00000000
.L_7:


//--------------------- .nv.info.triton_poi_fused_max_pool2d_with_indices_4 --------------------------
	.section	.nv.info.triton_poi_fused_max_pool2d_with_indices_4,"",@"SHT_CUDA_INFO"
	.sectionflags	@""
	.align	4


	//----- nvinfo : EIATTR_CUDA_API_VERSION
	.align		4
        /*0000*/ 	.byte	0x04, 0x37
        /*0002*/ 	.short	(.L_9 - .L_8)
.L_8:
        /*0004*/ 	.word	0x0000007c


	//----- nvinfo : EIATTR_KPARAM_INFO
	.align		4
.L_9:
        /*0008*/ 	.byte	0x04, 0x17
        /*000a*/ 	.short	(.L_11 - .L_10)
.L_10:
        /*000c*/ 	.word	0x00000000
        /*0010*/ 	.short	0x0004
        /*0012*/ 	.short	0x001c
        /*0014*/ 	.byte	0x00, 0xf0, 0x11, 0x00


	//----- nvinfo : EIATTR_KPARAM_INFO
	.align		4
.L_11:
        /*0018*/ 	.byte	0x04, 0x17
        /*001a*/ 	.short	(.L_13 - .L_12)
.L_12:
        /*001c*/ 	.word	0x00000000
        /*0020*/ 	.short	0x0003
        /*0022*/ 	.short	0x0018
        /*0024*/ 	.byte	0x00, 0xf0, 0x11, 0x00


	//----- nvinfo : EIATTR_KPARAM_INFO
	.align		4
.L_13:
        /*0028*/ 	.byte	0x04, 0x17
        /*002a*/ 	.short	(.L_15 - .L_14)
.L_14:
        /*002c*/ 	.word	0x00000000
        /*0030*/ 	.short	0x0002
        /*0032*/ 	.short	0x0010
        /*0034*/ 	.byte	0x00, 0xf4, 0x21, 0x00


	//----- nvinfo : EIATTR_KPARAM_INFO
	.align		4
.L_15:
        /*0038*/ 	.byte	0x04, 0x17
        /*003a*/ 	.short	(.L_17 - .L_16)
.L_16:
        /*003c*/ 	.word	0x00000000
        /*0040*/ 	.short	0x0001
        /*0042*/ 	.short	0x0008
        /*0044*/ 	.byte	0x00, 0xf4, 0x21, 0x00


	//----- nvinfo : EIATTR_KPARAM_INFO
	.align		4
.L_17:
        /*0048*/ 	.byte	0x04, 0x17
        /*004a*/ 	.short	(.L_19 - .L_18)
.L_18:
        /*004c*/ 	.word	0x00000000
        /*0050*/ 	.short	0x0000
        /*0052*/ 	.short	0x0000
        /*0054*/ 	.byte	0x00, 0xf4, 0x21, 0x00


	//----- nvinfo : EIATTR_SPARSE_MMA_MASK
	.align		4
.L_19:
        /*0058*/ 	.byte	0x03, 0x50
        /*005a*/ 	.short	0x0000


	//----- nvinfo : EIATTR_MAXREG_COUNT
	.align		4
        /*005c*/ 	.byte	0x03, 0x1b
        /*005e*/ 	.short	0x00ff


	//----- nvinfo : EIATTR_EXIT_INSTR_OFFSETS
	.align		4
        /*0060*/ 	.byte	0x04, 0x1c
        /*0062*/ 	.short	(.L_21 - .L_20)


	//   ....[0]....
.L_20:
        /*0064*/ 	.word	0x00001200


	//   ....[1]....
        /*0068*/ 	.word	0x00001220


	//----- nvinfo : EIATTR_REQNTID
	.align		4
.L_21:
        /*006c*/ 	.byte	0x04, 0x10
        /*006e*/ 	.short	(.L_23 - .L_22)
.L_22:
        /*0070*/ 	.word	0x00000080
        /*0074*/ 	.word	0x00000001
        /*0078*/ 	.word	0x00000001


	//----- nvinfo : EIATTR_CBANK_PARAM_SIZE
	.align		4
.L_23:
        /*007c*/ 	.byte	0x03, 0x19
        /*007e*/ 	.short	0x0020


	//----- nvinfo : EIATTR_PARAM_CBANK
	.align		4
        /*0080*/ 	.byte	0x04, 0x0a
        /*0082*/ 	.short	(.L_25 - .L_24)
	.align		4
.L_24:
        /*0084*/ 	.word	index@(.nv.constant0.triton_poi_fused_max_pool2d_with_indices_4)
        /*0088*/ 	.short	0x0210
        /*008a*/ 	.short	0x0020


	//----- nvinfo : EIATTR_SW_WAR
	.align		4
.L_25:
        /*008c*/ 	.byte	0x04, 0x36
        /*008e*/ 	.short	(.L_27 - .L_26)
.L_26:
        /*0090*/ 	.word	0x00000008
.L_27:


//--------------------- .nv.callgraph             --------------------------
	.section	.nv.callgraph,"",@"SHT_CUDA_CALLGRAPH"
	.align	4
	.sectionentsize	8
	.align		4
        /*0000*/ 	.word	0x00000000
	.align		4
        /*0004*/ 	.word	0xffffffff
	.align		4
        /*0008*/ 	.word	0x00000000
	.align		4
        /*000c*/ 	.word	0xfffffffe
	.align		4
        /*0010*/ 	.word	0x00000000
	.align		4
        /*0014*/ 	.word	0xfffffffd
	.align		4
        /*0018*/ 	.word	0x00000000
	.align		4
        /*001c*/ 	.word	0xfffffffc


//--------------------- .text.triton_poi_fused_max_pool2d_with_indices_4 --------------------------
	.section	.text.triton_poi_fused_max_pool2d_with_indices_4,"ax",@progbits
	.sectionflags	@"SHF_BARRIERS=1"
	.align	128
        .global         triton_poi_fused_max_pool2d_with_indices_4
        .type           triton_poi_fused_max_pool2d_with_indices_4,@function
        .size           triton_poi_fused_max_pool2d_with_indices_4,(.L_x_1 - triton_poi_fused_max_pool2d_with_indices_4)
        .other          triton_poi_fused_max_pool2d_with_indices_4,@"STO_CUDA_ENTRY STV_DEFAULT"
triton_poi_fused_max_pool2d_with_indices_4:
.text.triton_poi_fused_max_pool2d_with_indices_4:
[----:B------:R-:W0:Y:S02]  /*0000*/  LDC R1, c[0x0][0x28] ;  /* 0x00000a00ff017b82 */ /* 0x000e240000000800 */
[----:B------:R-:W1:Y:S01]  /*0010*/  S2R R4, SR_TID.X ;  /* 0x0000000000047919 */ /* 0x000e620000002100 */
[----:B------:R-:W2:Y:S01]  /*0020*/  LDC.64 R20, c[0x0][0x210] ;  /* 0x00008400ff147b82 */ /* 0x000ea20000000a00 */
[----:B------:R-:W-:Y:S02]  /*0030*/  CS2R R16, SRZ ;  /* 0x0000000000107805 */ /* 0x000fe4000001ff00 */
[----:B------:R-:W-:Y:S01]  /*0040*/  CS2R R18, SRZ ;  /* 0x0000000000127805 */ /* 0x000fe2000001ff00 */
[----:B------:R-:W3:Y:S01]  /*0050*/  S2R R6, SR_CTAID.Y ;  /* 0x0000000000067919 */ /* 0x000ee20000002600 */
[----:B------:R-:W-:Y:S01]  /*0060*/  CS2R R10, SRZ ;  /* 0x00000000000a7805 */ /* 0x000fe2000001ff00 */
[----:B------:R-:W-:Y:S01]  /*0070*/  ULDC.64 UR6, c[0x0][0x208] ;  /* 0x0000820000067ab9 */ /* 0x000fe20000000a00 */
[----:B------:R-:W4:Y:S01]  /*0080*/  S2R R2, SR_CTAID.X ;  /* 0x0000000000027919 */ /* 0x000f220000002500 */
[----:B-1----:R-:W-:Y:S01]  /*0090*/  SHF.R.U32.HI R22, RZ, 0x4, R4 ;  /* 0x00000004ff167819 */ /* 0x002fe20000011604 */
[C---:B------:R-:W-:Y:S01]  /*00a0*/  IMAD.SHL.U32 R9, R4.reuse, 0x8, RZ ;  /* 0x0000000804097824 */ /* 0x040fe200078e00ff */
[----:B------:R-:W-:-:S02]  /*00b0*/  LOP3.LUT R7, R4, 0x40, RZ, 0xc0, !PT ;  /* 0x0000004004077812 */ /* 0x000fc400078ec0ff */
[----:B------:R-:W-:Y:S01]  /*00c0*/  SGXT.U32 R22, R22, 0x2 ;  /* 0x000000021616781a */ /* 0x000fe20000000000 */
[----:B---3--:R-:W-:Y:S01]  /*00d0*/  IMAD.SHL.U32 R3, R6, 0x8, RZ ;  /* 0x0000000806037824 */ /* 0x008fe200078e00ff */
[----:B------:R-:W-:Y:S01]  /*00e0*/  SHF.R.U32.HI R5, RZ, 0x4, R7 ;  /* 0x00000004ff057819 */ /* 0x000fe20000011607 */
[----:B----4-:R-:W-:-:S03]  /*00f0*/  IMAD.SHL.U32 R2, R2, 0x80, RZ ;  /* 0x0000008002027824 */ /* 0x010fc600078e00ff */
[----:B------:R-:W-:-:S04]  /*0100*/  LOP3.LUT R22, R22, R5, RZ, 0xfc, !PT ;  /* 0x0000000516167212 */ /* 0x000fc800078efcff */
[----:B------:R-:W-:-:S04]  /*0110*/  LOP3.LUT R5, R22, R3, RZ, 0xfc, !PT ;  /* 0x0000000316057212 */ /* 0x000fc800078efcff */
[----:B------:R-:W-:-:S04]  /*0120*/  SHF.R.S32.HI R0, RZ, 0x1f, R5 ;  /* 0x0000001fff007819 */ /* 0x000fc80000011405 */
[----:B------:R-:W-:-:S04]  /*0130*/  LEA.HI R0, R0, R5, RZ, 0x4 ;  /* 0x0000000500007211 */ /* 0x000fc800078f20ff */
[C---:B------:R-:W-:Y:S01]  /*0140*/  LOP3.LUT R8, R0.reuse, 0xfffff0, RZ, 0xc0, !PT ;  /* 0x00fffff000087812 */ /* 0x040fe200078ec0ff */
[----:B------:R-:W-:-:S04]  /*0150*/  IMAD.SHL.U32 R0, R0, 0x200, RZ ;  /* 0x0000020000007824 */ /* 0x000fc800078e00ff */
[----:B------:R-:W-:Y:S01]  /*0160*/  IMAD.IADD R8, R5, 0x1, -R8 ;  /* 0x0000000105087824 */ /* 0x000fe200078e0a08 */
[----:B------:R-:W-:Y:S02]  /*0170*/  LOP3.LUT R27, R0, 0xffffe000, RZ, 0xc0, !PT ;  /* 0xffffe000001b7812 */ /* 0x000fe400078ec0ff */
[----:B------:R-:W-:-:S03]  /*0180*/  LOP3.LUT R0, R2, 0x78, R9, 0xf8, !PT ;  /* 0x0000007802007812 */ /* 0x000fc600078ef809 */
[----:B------:R-:W-:Y:S01]  /*0190*/  IMAD R27, R8, 0x100, R27 ;  /* 0x00000100081b7824 */ /* 0x000fe200078e021b */
[C---:B------:R-:W-:Y:S02]  /*01a0*/  ISETP.GE.AND P0, PT, R0.reuse, 0x80, PT ;  /* 0x000000800000780c */ /* 0x040fe40003f06270 */
[----:B------:R-:W-:Y:S01]  /*01b0*/  CS2R R8, SRZ ;  /* 0x0000000000087805 */ /* 0x000fe2000001ff00 */
[----:B------:R-:W-:Y:S02]  /*01c0*/  VIADD R33, R27, 0x80 ;  /* 0x000000801b217836 */ /* 0x000fe40000000000 */
[C---:B------:R-:W-:Y:S02]  /*01d0*/  IMAD.IADD R25, R0.reuse, 0x1, R27 ;  /* 0x0000000100197824 */ /* 0x040fe400078e021b */
[----:B------:R-:W-:Y:S02]  /*01e0*/  IMAD.IADD R29, R0, 0x1, R33 ;  /* 0x00000001001d7824 */ /* 0x000fe400078e0221 */
[----:B--2---:R-:W-:-:S04]  /*01f0*/  IMAD.WIDE R24, R25, 0x4, R20 ;  /* 0x0000000419187825 */ /* 0x004fc800078e0214 */
[----:B------:R-:W-:Y:S01]  /*0200*/  IMAD.WIDE R28, R29, 0x4, R20 ;  /* 0x000000041d1c7825 */ /* 0x000fe200078e0214 */
[----:B------:R-:W2:Y:S04]  /*0210*/  @!P0 LDG.E.EL.128 R16, desc[UR6][R24.64] ;  /* 0x0000000618108981 */ /* 0x000ea8000c2e1d00 */
[----:B------:R-:W2:Y:S01]  /*0220*/  @!P0 LDG.E.EL.128 R8, desc[UR6][R28.64] ;  /* 0x000000061c088981 */ /* 0x000ea2000c2e1d00 */
[----:B------:R-:W-:Y:S01]  /*0230*/  VIADD R37, R27, 0x1000 ;  /* 0x000010001b257836 */ /* 0x000fe20000000000 */
[----:B------:R-:W-:Y:S02]  /*0240*/  CS2R R12, SRZ ;  /* 0x00000000000c7805 */ /* 0x000fe4000001ff00 */
[----:B------:R-:W-:Y:S01]  /*0250*/  CS2R R14, SRZ ;  /* 0x00000000000e7805 */ /* 0x000fe2000001ff00 */
[----:B------:R-:W-:-:S04]  /*0260*/  IMAD.IADD R31, R0, 0x1, R37 ;  /* 0x00000001001f7824 */ /* 0x000fc800078e0225 */
[----:B------:R-:W-:-:S05]  /*0270*/  IMAD.WIDE R30, R31, 0x4, R20 ;  /* 0x000000041f1e7825 */ /* 0x000fca00078e0214 */
[----:B------:R-:W3:Y:S01]  /*0280*/  @!P0 LDG.E.EL.128 R12, desc[UR6][R30.64] ;  /* 0x000000061e0c8981 */ /* 0x000ee2000c2e1d00 */
[----:B------:R-:W-:-:S05]  /*0290*/  LOP3.LUT R32, R0, 0x4, RZ, 0xfc, !PT ;  /* 0x0000000400207812 */ /* 0x000fca00078efcff */
[C---:B------:R-:W-:Y:S02]  /*02a0*/  IMAD.IADD R39, R32.reuse, 0x1, R27 ;  /* 0x0000000120277824 */ /* 0x040fe400078e021b */
[----:B------:R-:W-:Y:S02]  /*02b0*/  IMAD.IADD R35, R32, 0x1, R33 ;  /* 0x0000000120237824 */ /* 0x000fe400078e0221 */
[----:B------:R-:W-:-:S04]  /*02c0*/  IMAD.WIDE R38, R39, 0x4, R20 ;  /* 0x0000000427267825 */ /* 0x000fc800078e0214 */
[----:B------:R-:W-:Y:S01]  /*02d0*/  IMAD.WIDE R34, R35, 0x4, R20 ;  /* 0x0000000423227825 */ /* 0x000fe200078e0214 */
[----:B--2---:R-:W-:Y:S02]  /*02e0*/  FSETP.GT.AND P2, PT, R11, R19, PT ;  /* 0x000000130b00720b */ /* 0x004fe40003f44000 */
[----:B------:R-:W-:Y:S02]  /*02f0*/  FSETP.GT.AND P4, PT, R9, R17, PT ;  /* 0x000000110900720b */ /* 0x000fe40003f84000 */
[----:B------:R-:W-:Y:S02]  /*0300*/  FSETP.GT.AND P5, PT, R10, R18, PT ;  /* 0x000000120a00720b */ /* 0x000fe40003fa4000 */
[----:B------:R-:W-:Y:S02]  /*0310*/  FSETP.NAN.AND P1, PT, R11, R11, PT ;  /* 0x0000000b0b00720b */ /* 0x000fe40003f28000 */
[----:B------:R-:W-:Y:S02]  /*0320*/  FSETP.GT.AND P3, PT, R8, R16, PT ;  /* 0x000000100800720b */ /* 0x000fe40003f64000 */
[----:B------:R-:W-:-:S02]  /*0330*/  P2R R23, PR, RZ, 0x4 ;  /* 0x00000004ff177803 */ /* 0x000fc40000000000 */
[----:B------:R-:W-:Y:S02]  /*0340*/  P2R R26, PR, RZ, 0x8 ;  /* 0x00000008ff1a7803 */ /* 0x000fe40000000000 */
[----:B------:R-:W-:Y:S02]  /*0350*/  @!P2 SEL R11, R11, R19, P1 ;  /* 0x000000130b0ba207 */ /* 0x000fe40000800000 */
[C---:B------:R-:W-:Y:S02]  /*0360*/  FSETP.NAN.AND P1, PT, R9.reuse, R9, PT ;  /* 0x000000090900720b */ /* 0x040fe40003f28000 */
[C---:B------:R-:W-:Y:S02]  /*0370*/  FSETP.NAN.AND P2, PT, R10.reuse, R10, PT ;  /* 0x0000000a0a00720b */ /* 0x040fe40003f48000 */
[----:B------:R-:W-:Y:S02]  /*0380*/  @!P4 SEL R9, R9, R17, P1 ;  /* 0x000000110909c207 */ /* 0x000fe40000800000 */
[----:B------:R-:W-:-:S02]  /*0390*/  @!P5 SEL R10, R10, R18, P2 ;  /* 0x000000120a0ad207 */ /* 0x000fc40001000000 */
[----:B------:R-:W-:Y:S02]  /*03a0*/  CS2R R18, SRZ ;  /* 0x0000000000127805 */ /* 0x000fe4000001ff00 */
[----:B---3--:R-:W-:Y:S02]  /*03b0*/  FSETP.NAN.AND P1, PT, R12, R12, PT ;  /* 0x0000000c0c00720b */ /* 0x008fe40003f28000 */
[C---:B------:R-:W-:Y:S02]  /*03c0*/  FSETP.NAN.AND P2, PT, R8.reuse, R8, PT ;  /* 0x000000080800720b */ /* 0x040fe40003f48000 */
[----:B------:R-:W-:Y:S02]  /*03d0*/  P2R R25, PR, RZ, 0x10 ;  /* 0x00000010ff197803 */ /* 0x000fe40000000000 */
[----:B------:R-:W-:Y:S02]  /*03e0*/  @!P3 SEL R8, R8, R16, P2 ;  /* 0x000000100808b207 */ /* 0x000fe40001000000 */
[----:B------:R-:W-:-:S02]  /*03f0*/  CS2R R16, SRZ ;  /* 0x0000000000107805 */ /* 0x000fc4000001ff00 */
[-C--:B------:R-:W-:Y:S02]  /*0400*/  FSETP.GEU.AND P2, PT, R9, R13.reuse, PT ;  /* 0x0000000d0900720b */ /* 0x080fe40003f4e000 */
[----:B------:R-:W-:Y:S02]  /*0410*/  FSETP.GEU.AND P3, PT, R8, R12, PT ;  /* 0x0000000c0800720b */ /* 0x000fe40003f6e000 */
[----:B------:R-:W-:Y:S01]  /*0420*/  P2R R29, PR, RZ, 0x4 ;  /* 0x00000004ff1d7803 */ /* 0x000fe20000000000 */
[----:B------:R-:W2:Y:S01]  /*0430*/  @!P0 LDG.E.EL.128 R16, desc[UR6][R34.64] ;  /* 0x0000000622108981 */ /* 0x000ea2000c2e1d00 */
[----:B------:R-:W-:Y:S02]  /*0440*/  @!P1 SEL R12, R12, R8, !P3 ;  /* 0x000000080c0c9207 */ /* 0x000fe40005800000 */
[----:B------:R-:W-:Y:S02]  /*0450*/  FSETP.NAN.AND P1, PT, R13, R13, PT ;  /* 0x0000000d0d00720b */ /* 0x000fe40003f28000 */
[----:B------:R-:W-:Y:S01]  /*0460*/  P2R R28, PR, RZ, 0x8 ;  /* 0x00000008ff1c7803 */ /* 0x000fe20000000000 */
[----:B------:R-:W-:Y:S01]  /*0470*/  VIADD R45, R27, 0x1080 ;  /* 0x000010801b2d7836 */ /* 0x000fe20000000000 */
[----:B------:R-:W-:-:S09]  /*0480*/  P2R R24, PR, RZ, 0x20 ;  /* 0x00000020ff187803 */ /* 0x000fd20000000000 */
[----:B------:R-:W-:Y:S02]  /*0490*/  @!P1 SEL R13, R13, R9, !P2 ;  /* 0x000000090d0d9207 */ /* 0x000fe40005000000 */
[----:B------:R-:W-:Y:S02]  /*04a0*/  CS2R R8, SRZ ;  /* 0x0000000000087805 */ /* 0x000fe4000001ff00 */
[-C--:B------:R-:W-:Y:S02]  /*04b0*/  FSETP.NAN.AND P1, PT, R14, R14.reuse, PT ;  /* 0x0000000e0e00720b */ /* 0x080fe40003f28000 */
[----:B------:R-:W-:-:S04]  /*04c0*/  FSETP.GEU.AND P2, PT, R10, R14, PT ;  /* 0x0000000e0a00720b */ /* 0x000fc80003f4e000 */
[----:B------:R-:W-:-:S07]  /*04d0*/  P2R R30, PR, RZ, 0x4 ;  /* 0x00000004ff1e7803 */ /* 0x000fce0000000000 */
[----:B------:R-:W-:Y:S02]  /*04e0*/  @!P1 SEL R14, R14, R10, !P2 ;  /* 0x0000000a0e0e9207 */ /* 0x000fe40005000000 */
[-C--:B------:R-:W-:Y:S02]  /*04f0*/  FSETP.NAN.AND P1, PT, R15, R15.reuse, PT ;  /* 0x0000000f0f00720b */ /* 0x080fe40003f28000 */
[----:B------:R-:W-:-:S04]  /*0500*/  FSETP.GEU.AND P2, PT, R11, R15, PT ;  /* 0x0000000f0b00720b */ /* 0x000fc80003f4e000 */
[----:B------:R-:W-:-:S07]  /*0510*/  P2R R31, PR, RZ, 0x4 ;  /* 0x00000004ff1f7803 */ /* 0x000fce0000000000 */
[----:B------:R-:W-:Y:S02]  /*0520*/  @!P1 SEL R15, R15, R11, !P2 ;  /* 0x0000000b0f0f9207 */ /* 0x000fe40005000000 */
[----:B------:R-:W-:-:S06]  /*0530*/  CS2R R10, SRZ ;  /* 0x00000000000a7805 */ /* 0x000fcc000001ff00 */
[----:B------:R1:W3:Y:S02]  /*0540*/  @!P0 LDG.E.EL.128 R8, desc[UR6][R38.64] ;  /* 0x0000000626088981 */ /* 0x0002e4000c2e1d00 */
[----:B-1----:R-:W-:-:S04]  /*0550*/  IMAD.IADD R39, R32, 0x1, R37 ;  /* 0x0000000120277824 */ /* 0x002fc800078e0225 */
[----:B------:R-:W-:Y:S01]  /*0560*/  IMAD.WIDE R38, R39, 0x4, R20 ;  /* 0x0000000427267825 */ /* 0x000fe200078e0214 */
[C---:B--2---:R-:W-:Y:S02]  /*0570*/  FSETP.NAN.AND P1, PT, R19.reuse, R19, PT ;  /* 0x000000131300720b */ /* 0x044fe40003f28000 */
[----:B---3--:R-:W-:-:S04]  /*0580*/  FSETP.GT.AND P2, PT, R19, R11, PT ;  /* 0x0000000b1300720b */ /* 0x008fc80003f44000 */
[----:B------:R-:W-:-:S09]  /*0590*/  P2R R33, PR, RZ, 0x4 ;  /* 0x00000004ff217803 */ /* 0x000fd20000000000 */
[----:B------:R-:W-:Y:S02]  /*05a0*/  @!P2 SEL R19, R19, R11, P1 ;  /* 0x0000000b1313a207 */ /* 0x000fe40000800000 */
[C---:B------:R-:W-:Y:S02]  /*05b0*/  FSETP.GT.AND P2, PT, R18.reuse, R10, PT ;  /* 0x0000000a1200720b */ /* 0x040fe40003f44000 */
[----:B------:R-:W-:Y:S02]  /*05c0*/  FSETP.NAN.AND P1, PT, R18, R18, PT ;  /* 0x000000121200720b */ /* 0x000fe40003f28000 */
        /* <DEDUP_REMOVED lines=8> */
[----:B------:R-:W-:-:S09]  /*0650*/  CS2R R10, SRZ ;  /* 0x00000000000a7805 */ /* 0x000fd2000001ff00 */
[----:B------:R-:W-:Y:S02]  /*0660*/  @!P2 SEL R16, R16, R8, P1 ;  /* 0x000000081010a207 */ /* 0x000fe40000800000 */
[----:B------:R-:W-:-:S06]  /*0670*/  CS2R R8, SRZ ;  /* 0x0000000000087805 */ /* 0x000fcc000001ff00 */
[----:B------:R-:W2:Y:S01]  /*0680*/  @!P0 LDG.E.EL.128 R8, desc[UR6][R38.64] ;  /* 0x0000000626088981 */ /* 0x000ea2000c2e1d00 */
[----:B------:R-:W-:Y:S01]  /*0690*/  P2R R40, PR, RZ, 0x4 ;  /* 0x00000004ff287803 */ /* 0x000fe20000000000 */
[----:B------:R-:W-:-:S04]  /*06a0*/  IMAD.IADD R43, R0, 0x1, R45 ;  /* 0x00000001002b7824 */ /* 0x000fc800078e022d */
[----:B------:R-:W-:Y:S01]  /*06b0*/  IMAD.WIDE R42, R43, 0x4, R20 ;  /* 0x000000042b2a7825 */ /* 0x000fe200078e0214 */
[-C--:B--2---:R-:W-:Y:S02]  /*06c0*/  FSETP.NAN.AND P1, PT, R8, R8.reuse, PT ;  /* 0x000000080800720b */ /* 0x084fe40003f28000 */
[----:B------:R-:W-:Y:S02]  /*06d0*/  FSETP.NAN.AND P3, PT, R9, R9, PT ;  /* 0x000000090900720b */ /* 0x000fe40003f68000 */
[----:B------:R-:W-:-:S09]  /*06e0*/  FSETP.GEU.AND P2, PT, R16, R8, PT ;  /* 0x000000081000720b */ /* 0x000fd20003f4e000 */
[----:B------:R-:W-:Y:S02]  /*06f0*/  @!P1 SEL R8, R8, R16, !P2 ;  /* 0x0000001008089207 */ /* 0x000fe40005000000 */
[----:B------:R-:W-:-:S04]  /*0700*/  FSETP.GEU.AND P1, PT, R17, R9, PT ;  /* 0x000000091100720b */ /* 0x000fc80003f2e000 */
[----:B------:R-:W-:Y:S02]  /*0710*/  @!P3 SEL R9, R9, R17, !P1 ;  /* 0x000000110909b207 */ /* 0x000fe40004800000 */
[-C--:B------:R-:W-:Y:S02]  /*0720*/  FSETP.NAN.AND P3, PT, R10, R10.reuse, PT ;  /* 0x0000000a0a00720b */ /* 0x080fe40003f68000 */
[----:B------:R-:W-:Y:S02]  /*0730*/  FSETP.GEU.AND P4, PT, R18, R10, PT ;  /* 0x0000000a1200720b */ /* 0x000fe40003f8e000 */
[----:B------:R-:W-:-:S09]  /*0740*/  P2R R37, PR, RZ, 0x2 ;  /* 0x00000002ff257803 */ /* 0x000fd20000000000 */
[----:B------:R-:W-:Y:S02]  /*0750*/  @!P3 SEL R10, R10, R18, !P4 ;  /* 0x000000120a0ab207 */ /* 0x000fe40006000000 */
[-C--:B------:R-:W-:Y:S02]  /*0760*/  FSETP.NAN.AND P3, PT, R11, R11.reuse, PT ;  /* 0x0000000b0b00720b */ /* 0x080fe40003f68000 */
[----:B------:R-:W-:Y:S02]  /*0770*/  FSETP.GEU.AND P1, PT, R19, R11, PT ;  /* 0x0000000b1300720b */ /* 0x000fe40003f2e000 */
[----:B------:R-:W-:-:S09]  /*0780*/  CS2R R16, SRZ ;  /* 0x0000000000107805 */ /* 0x000fd2000001ff00 */
[----:B------:R-:W-:Y:S02]  /*0790*/  @!P3 SEL R11, R11, R19, !P1 ;  /* 0x000000130b0bb207 */ /* 0x000fe40004800000 */
[----:B------:R-:W-:-:S06]  /*07a0*/  CS2R R18, SRZ ;  /* 0x0000000000127805 */ /* 0x000fcc000001ff00 */
[----:B------:R-:W2:Y:S01]  /*07b0*/  @!P0 LDG.E.EL.128 R16, desc[UR6][R42.64] ;  /* 0x000000062a108981 */ /* 0x000ea2000c2e1d00 */
[----:B------:R-:W-:Y:S01]  /*07c0*/  P2R R39, PR, RZ, 0x2 ;  /* 0x00000002ff277803 */ /* 0x000fe20000000000 */
[----:B------:R-:W-:-:S04]  /*07d0*/  IMAD.IADD R45, R32, 0x1, R45 ;  /* 0x00000001202d7824 */ /* 0x000fc800078e022d */
[----:B------:R-:W-:Y:S01]  /*07e0*/  IMAD.WIDE R20, R45, 0x4, R20 ;  /* 0x000000042d147825 */ /* 0x000fe200078e0214 */
[-C--:B--2---:R-:W-:Y:S02]  /*07f0*/  FSETP.NAN.AND P3, PT, R16, R16.reuse, PT ;  /* 0x000000101000720b */ /* 0x084fe40003f68000 */
[----:B------:R-:W-:-:S11]  /*0800*/  FSETP.GEU.AND P1, PT, R12, R16, PT ;  /* 0x000000100c00720b */ /* 0x000fd60003f2e000 */
[----:B------:R-:W-:Y:S02]  /*0810*/  @!P3 SEL R16, R16, R12, !P1 ;  /* 0x0000000c1010b207 */ /* 0x000fe40004800000 */
[-C--:B------:R-:W-:Y:S02]  /*0820*/  FSETP.NAN.AND P3, PT, R17, R17.reuse, PT ;  /* 0x000000111100720b */ /* 0x080fe40003f68000 */
[----:B------:R-:W-:Y:S02]  /*0830*/  P2R R27, PR, RZ, 0x2 ;  /* 0x00000002ff1b7803 */ /* 0x000fe40000000000 */
[----:B------:R-:W-:-:S09]  /*0840*/  FSETP.GEU.AND P1, PT, R13, R17, PT ;  /* 0x000000110d00720b */ /* 0x000fd20003f2e000 */
[----:B------:R-:W-:Y:S02]  /*0850*/  @!P3 SEL R17, R17, R13, !P1 ;  /* 0x0000000d1111b207 */ /* 0x000fe40004800000 */
[-C--:B------:R-:W-:Y:S02]  /*0860*/  FSETP.NAN.AND P3, PT, R18, R18.reuse, PT ;  /* 0x000000121200720b */ /* 0x080fe40003f68000 */
[----:B------:R-:W-:Y:S02]  /*0870*/  P2R R41, PR, RZ, 0x2 ;  /* 0x00000002ff297803 */ /* 0x000fe40000000000 */
[----:B------:R-:W-:-:S09]  /*0880*/  FSETP.GEU.AND P1, PT, R14, R18, PT ;  /* 0x000000120e00720b */ /* 0x000fd20003f2e000 */
[----:B------:R-:W-:Y:S02]  /*0890*/  @!P3 SEL R18, R18, R14, !P1 ;  /* 0x0000000e1212b207 */ /* 0x000fe40004800000 */
[-C--:B------:R-:W-:Y:S02]  /*08a0*/  FSETP.NAN.AND P3, PT, R19, R19.reuse, PT ;  /* 0x000000131300720b */ /* 0x080fe40003f68000 */
[----:B------:R-:W-:Y:S02]  /*08b0*/  P2R R42, PR, RZ, 0x2 ;  /* 0x00000002ff2a7803 */ /* 0x000fe40000000000 */
[----:B------:R-:W-:Y:S02]  /*08c0*/  FSETP.GEU.AND P1, PT, R15, R19, PT ;  /* 0x000000130f00720b */ /* 0x000fe40003f2e000 */
[----:B------:R-:W-:-:S07]  /*08d0*/  CS2R R12, SRZ ;  /* 0x00000000000c7805 */ /* 0x000fce000001ff00 */
[----:B------:R-:W-:Y:S02]  /*08e0*/  @!P3 SEL R19, R19, R15, !P1 ;  /* 0x0000000f1313b207 */ /* 0x000fe40004800000 */
[----:B------:R-:W-:-:S06]  /*08f0*/  CS2R R14, SRZ ;  /* 0x00000000000e7805 */ /* 0x000fcc000001ff00 */
[----:B------:R1:W2:Y:S01]  /*0900*/  @!P0 LDG.E.EL.128 R12, desc[UR6][R20.64] ;  /* 0x00000006140c8981 */ /* 0x0002a2000c2e1d00 */
[----:B------:R-:W-:Y:S02]  /*0910*/  P2R R43, PR, RZ, 0x2 ;  /* 0x00000002ff2b7803 */ /* 0x000fe40000000000 */
[----:B------:R-:W-:-:S04]  /*0920*/  ISETP.NE.AND P1, PT, R30, RZ, PT ;  /* 0x000000ff1e00720c */ /* 0x000fc80003f25270 */
        /* <DEDUP_REMOVED lines=13> */
[----:B------:R-:W-:Y:S02]  /*0a00*/  ISETP.NE.AND P1, PT, R23, RZ, PT ;  /* 0x000000ff1700720c */ /* 0x000fe40003f25270 */
[----:B------:R-:W-:Y:S02]  /*0a10*/  P2R R38, PR, RZ, 0x10 ;  /* 0x00000010ff267803 */ /* 0x000fe40000000000 */
[----:B------:R-:W-:Y:S02]  /*0a20*/  P2R R23, PR, RZ, 0x2 ;  /* 0x00000002ff177803 */ /* 0x000fe40000000000 */
[----:B------:R-:W-:-:S04]  /*0a30*/  ISETP.NE.AND P1, PT, R24, RZ, PT ;  /* 0x000000ff1800720c */ /* 0x000fc80003f25270 */
[----:B------:R-:W-:Y:S02]  /*0a40*/  P2R R24, PR, RZ, 0x2 ;  /* 0x00000002ff187803 */ /* 0x000fe40000000000 */
[----:B------:R-:W-:-:S04]  /*0a50*/  ISETP.NE.AND P1, PT, R25, RZ, PT ;  /* 0x000000ff1900720c */ /* 0x000fc80003f25270 */
[----:B------:R-:W-:Y:S02]  /*0a60*/  P2R R25, PR, RZ, 0x2 ;  /* 0x00000002ff197803 */ /* 0x000fe40000000000 */
[----:B------:R-:W-:-:S04]  /*0a70*/  ISETP.NE.AND P1, PT, R26, RZ, PT ;  /* 0x000000ff1a00720c */ /* 0x000fc80003f25270 */
[----:B------:R-:W-:Y:S02]  /*0a80*/  P2R R26, PR, RZ, 0x2 ;  /* 0x00000002ff1a7803 */ /* 0x000fe40000000000 */
[----:B------:R-:W-:Y:S02]  /*0a90*/  P2R R34, PR, RZ, 0x4 ;  /* 0x00000004ff227803 */ /* 0x000fe40000000000 */
[----:B------:R-:W-:Y:S01]  /*0aa0*/  ISETP.NE.AND P2, PT, R31, RZ, PT ;  /* 0x000000ff1f00720c */ /* 0x000fe20003f45270 */
[----:B------:R-:W3:Y:S01]  /*0ab0*/  S2UR UR5, SR_CgaCtaId ;  /* 0x00000000000579c3 */ /* 0x000ee20000008800 */
[----:B------:R-:W-:Y:S02]  /*0ac0*/  UMOV UR4, 0x400 ;  /* 0x0000040000047882 */ /* 0x000fe40000000000 */
[----:B---3--:R-:W-:Y:S01]  /*0ad0*/  UPRMT UR4, UR5, 0x654, UR4 ;  /* 0x0000065405047896 */ /* 0x008fe20008000004 */
[----:B-1----:R-:W-:Y:S02]  /*0ae0*/  P2R R20, PR, RZ, 0x1 ;  /* 0x00000001ff147803 */ /* 0x002fe40000000000 */
[----:B------:R-:W-:-:S04]  /*0af0*/  ISETP.NE.AND P0, PT, R39, RZ, PT ;  /* 0x000000ff2700720c */ /* 0x000fc80003f05270 */
[----:B------:R-:W-:Y:S02]  /*0b00*/  P2R R21, PR, RZ, 0x1 ;  /* 0x00000001ff157803 */ /* 0x000fe40000000000 */
[----:B------:R-:W-:Y:S01]  /*0b10*/  ISETP.NE.AND P0, PT, R38, RZ, PT ;  /* 0x000000ff2600720c */ /* 0x000fe20003f05270 */
[----:B------:R-:W-:Y:S01]  /*0b20*/  IMAD R0, R5, 0x80, R0 ;  /* 0x0000008005007824 */ /* 0x000fe200078e0200 */
[-C--:B--2---:R-:W-:Y:S02]  /*0b30*/  FSETP.NAN.AND P4, PT, R14, R14.reuse, PT ;  /* 0x0000000e0e00720b */ /* 0x084fe40003f88000 */
[----:B------:R-:W-:Y:S02]  /*0b40*/  FSETP.NAN.AND P5, PT, R13, R13, PT ;  /* 0x0000000d0d00720b */ /* 0x000fe40003fa8000 */
[----:B------:R-:W-:Y:S02]  /*0b50*/  FSETP.GEU.AND P3, PT, R10, R14, PT ;  /* 0x0000000e0a00720b */ /* 0x000fe40003f6e000 */
[----:B------:R-:W-:-:S02]  /*0b60*/  FSETP.NAN.AND P6, PT, R12, R12, PT ;  /* 0x0000000c0c00720b */ /* 0x000fc40003fc8000 */
[----:B------:R-:W-:-:S05]  /*0b70*/  FSETP.NAN.AND P1, PT, R15, R15, PT ;  /* 0x0000000f0f00720b */ /* 0x000fca0003f28000 */
[----:B------:R-:W-:Y:S02]  /*0b80*/  @!P4 SEL R14, R14, R10, !P3 ;  /* 0x0000000a0e0ec207 */ /* 0x000fe40005800000 */
[----:B------:R-:W-:-:S04]  /*0b90*/  FSETP.GEU.AND P4, PT, R9, R13, PT ;  /* 0x0000000d0900720b */ /* 0x000fc80003f8e000 */
[----:B------:R-:W-:Y:S02]  /*0ba0*/  @!P5 SEL R13, R13, R9, !P4 ;  /* 0x000000090d0dd207 */ /* 0x000fe40006000000 */
[----:B------:R-:W-:-:S04]  /*0bb0*/  FSETP.GEU.AND P5, PT, R8, R12, PT ;  /* 0x0000000c0800720b */ /* 0x000fc80003fae000 */
[----:B------:R-:W-:Y:S02]  /*0bc0*/  @!P6 SEL R12, R12, R8, !P5 ;  /* 0x000000080c0ce207 */ /* 0x000fe40006800000 */
[----:B------:R-:W-:-:S04]  /*0bd0*/  FSETP.GEU.AND P6, PT, R11, R15, PT ;  /* 0x0000000f0b00720b */ /* 0x000fc80003fce000 */
[----:B------:R-:W-:Y:S02]  /*0be0*/  @!P1 SEL R15, R15, R11, !P6 ;  /* 0x0000000b0f0f9207 */ /* 0x000fe40007000000 */
[----:B------:R-:W-:-:S04]  /*0bf0*/  ISETP.NE.AND P1, PT, R26, RZ, PT ;  /* 0x000000ff1a00720c */ /* 0x000fc80003f25270 */
[----:B------:R-:W-:Y:S02]  /*0c00*/  SEL R8, RZ, 0x1, !P1 ;  /* 0x00000001ff087807 */ /* 0x000fe40004800000 */
        /* <DEDUP_REMOVED lines=15> */
[----:B------:R-:W-:Y:S02]  /*0d00*/  SEL R8, R8, 0x2, P1 ;  /* 0x0000000208087807 */ /* 0x000fe40000800000 */
[----:B------:R-:W-:Y:S02]  /*0d10*/  ISETP.NE.AND P1, PT, R29, RZ, PT ;  /* 0x000000ff1d00720c */ /* 0x000fe40003f25270 */
[----:B------:R-:W-:Y:S02]  /*0d20*/  SEL R29, R11, 0x2, P2 ;  /* 0x000000020b1d7807 */ /* 0x000fe40001000000 */
[----:B------:R-:W-:Y:S02]  /*0d30*/  ISETP.NE.AND P2, PT, R34, RZ, PT ;  /* 0x000000ff2200720c */ /* 0x000fe40003f45270 */
[----:B------:R-:W-:Y:S02]  /*0d40*/  SEL R9, R9, 0x2, P1 ;  /* 0x0000000209097807 */ /* 0x000fe40000800000 */
[----:B------:R-:W-:-:S02]  /*0d50*/  SEL R24, R24, 0x2, P2 ;  /* 0x0000000218187807 */ /* 0x000fc40001000000 */
[----:B------:R-:W-:-:S04]  /*0d60*/  ISETP.NE.AND P2, PT, R41, RZ, PT ;  /* 0x000000ff2900720c */ /* 0x000fc80003f45270 */
[----:B------:R-:W-:Y:S02]  /*0d70*/  SEL R31, R9, 0x3, P2 ;  /* 0x00000003091f7807 */ /* 0x000fe40001000000 */
[----:B------:R-:W1:Y:S01]  /*0d80*/  S2R R9, SR_TID.X ;  /* 0x0000000000097919 */ /* 0x000e620000002100 */
[----:B------:R-:W-:-:S04]  /*0d90*/  ISETP.NE.AND P1, PT, R30, RZ, PT ;  /* 0x000000ff1e00720c */ /* 0x000fc80003f25270 */
[----:B------:R-:W-:Y:S02]  /*0da0*/  SEL R28, R10, 0x2, P1 ;  /* 0x000000020a1c7807 */ /* 0x000fe40000800000 */
[----:B------:R-:W-:-:S04]  /*0db0*/  ISETP.NE.AND P1, PT, R37, RZ, PT ;  /* 0x000000ff2500720c */ /* 0x000fc80003f25270 */
[----:B------:R-:W-:Y:S02]  /*0dc0*/  SEL R25, R25, 0x2, P1 ;  /* 0x0000000219197807 */ /* 0x000fe40000800000 */
[----:B------:R-:W-:-:S04]  /*0dd0*/  ISETP.NE.AND P1, PT, R27, RZ, PT ;  /* 0x000000ff1b00720c */ /* 0x000fc80003f25270 */
[----:B------:R-:W-:Y:S01]  /*0de0*/  SEL R30, R8, 0x3, P1 ;  /* 0x00000003081e7807 */ /* 0x000fe20000800000 */
[----:B------:R-:W-:Y:S02]  /*0df0*/  IMAD.SHL.U32 R8, R4, 0x40, RZ ;  /* 0x0000004004087824 */ /* 0x000fe400078e00ff */
[----:B-1----:R-:W-:-:S03]  /*0e00*/  IMAD.SHL.U32 R11, R9, 0x4, RZ ;  /* 0x00000004090b7824 */ /* 0x002fc600078e00ff */
[----:B------:R-:W-:-:S04]  /*0e10*/  LOP3.LUT R9, R8, 0x3c0, RZ, 0xc0, !PT ;  /* 0x000003c008097812 */ /* 0x000fc800078ec0ff */
[----:B------:R-:W-:Y:S02]  /*0e20*/  LOP3.LUT R22, R22, R9, RZ, 0xfc, !PT ;  /* 0x0000000916167212 */ /* 0x000fe400078efcff */
[----:B------:R-:W-:-:S05]  /*0e30*/  LEA R9, R9, UR4, 0x1 ;  /* 0x0000000409097c11 */ /* 0x000fca000f8e08ff */
[----:B------:R-:W-:Y:S01]  /*0e40*/  IMAD R32, R22, 0x4, R9 ;  /* 0x0000000416207824 */ /* 0x000fe200078e0209 */
[----:B------:R-:W-:-:S04]  /*0e50*/  LOP3.LUT R8, R11, 0xf8, RZ, 0xc0, !PT ;  /* 0x000000f80b087812 */ /* 0x000fc800078ec0ff */
[----:B------:R1:W-:Y:S04]  /*0e60*/  STS [R32], R16 ;  /* 0x0000001020007388 */ /* 0x0003e80000000800 */
[----:B------:R-:W-:Y:S04]  /*0e70*/  STS [R32+0x30], R17 ;  /* 0x0000301120007388 */ /* 0x000fe80000000800 */
[----:B------:R-:W-:Y:S04]  /*0e80*/  STS [R32+0x60], R18 ;  /* 0x0000601220007388 */ /* 0x000fe80000000800 */
[----:B------:R-:W-:Y:S04]  /*0e90*/  STS [R32+0x90], R19 ;  /* 0x0000901320007388 */ /* 0x000fe80000000800 */
[----:B------:R-:W-:Y:S04]  /*0ea0*/  STS [R32+0x120], R14 ;  /* 0x0001200e20007388 */ /* 0x000fe80000000800 */
[----:B------:R2:W-:Y:S04]  /*0eb0*/  STS [R32+0xf0], R13 ;  /* 0x0000f00d20007388 */ /* 0x0005e80000000800 */
[----:B------:R-:W-:Y:S04]  /*0ec0*/  STS [R32+0xc0], R12 ;  /* 0x0000c00c20007388 */ /* 0x000fe80000000800 */
[----:B------:R-:W-:Y:S01]  /*0ed0*/  STS [R32+0x150], R15 ;  /* 0x0001500f20007388 */ /* 0x000fe20000000800 */
[----:B------:R-:W-:-:S05]  /*0ee0*/  IMAD R8, R7, 0x4, R8 ;  /* 0x0000000407087824 */ /* 0x000fca00078e0208 */
[----:B------:R-:W-:Y:S02]  /*0ef0*/  LOP3.LUT R7, R8, 0x4, R11, 0xf8, !PT ;  /* 0x0000000408077812 */ /* 0x000fe400078ef80b */
[----:B------:R-:W-:Y:S01]  /*0f00*/  LEA R8, R8, UR4, 0x1 ;  /* 0x0000000408087c11 */ /* 0x000fe2000f8e08ff */
[----:B------:R-:W-:Y:S01]  /*0f10*/  ULDC.64 UR4, c[0x0][0x220] ;  /* 0x0000880000047ab9 */ /* 0x000fe20000000a00 */
[----:B------:R-:W-:Y:S02]  /*0f20*/  SEL R27, R23, 0x2, P0 ;  /* 0x00000002171b7807 */ /* 0x000fe40000000000 */
[----:B------:R-:W-:Y:S01]  /*0f30*/  ISETP.NE.AND P0, PT, R21, RZ, PT ;  /* 0x000000ff1500720c */ /* 0x000fe20003f05270 */
[----:B------:R-:W-:Y:S01]  /*0f40*/  IMAD R33, R7, 0x4, R8 ;  /* 0x0000000407217824 */ /* 0x000fe200078e0208 */
[----:B------:R-:W-:Y:S02]  /*0f50*/  BAR.SYNC.DEFER_BLOCKING 0x0 ;  /* 0x0000000000007b1d */ /* 0x000fe40000010000 */
[----:B------:R-:W-:-:S02]  /*0f60*/  SEL R26, R26, 0x2, P0 ;  /* 0x000000021a1a7807 */ /* 0x000fc40000000000 */
[----:B------:R-:W-:Y:S02]  /*0f70*/  ISETP.NE.AND P0, PT, R20, RZ, PT ;  /* 0x000000ff1400720c */ /* 0x000fe40003f05270 */
[----:B------:R-:W-:Y:S01]  /*0f80*/  SHF.R.S32.HI R7, RZ, 0x1c, R6 ;  /* 0x0000001cff077819 */ /* 0x000fe20000011406 */
[----:B------:R-:W-:-:S03]  /*0f90*/  IMAD.SHL.U32 R6, R4, 0x4, RZ ;  /* 0x0000000404067824 */ /* 0x000fc600078e00ff */
[----:B-1----:R-:W-:Y:S02]  /*0fa0*/  SGXT R16, R7, 0x1 ;  /* 0x000000010710781a */ /* 0x002fe40000000200 */
[----:B------:R-:W-:Y:S02]  /*0fb0*/  LOP3.LUT R3, R3, 0x4, R6, 0xf8, !PT ;  /* 0x0000000403037812 */ /* 0x000fe400078ef806 */
[----:B------:R-:W1:Y:S01]  /*0fc0*/  LDC.64 R6, c[0x0][0x218] ;  /* 0x00008600ff067b82 */ /* 0x000e620000000a00 */
[----:B------:R-:W3:Y:S04]  /*0fd0*/  LDS.128 R8, [R33] ;  /* 0x0000000021087984 */ /* 0x000ee80000000c00 */
[----:B------:R-:W4:Y:S01]  /*0fe0*/  LDS.128 R20, [R33+0xc00] ;  /* 0x000c000021147984 */ /* 0x000f220000000c00 */
[----:B------:R-:W-:-:S02]  /*0ff0*/  LEA.HI R16, R16, R3, RZ, 0x8 ;  /* 0x0000000310107211 */ /* 0x000fc400078f40ff */
[----:B--2---:R-:W-:-:S03]  /*1000*/  SHF.R.U32.HI R13, RZ, 0x1, R4 ;  /* 0x00000001ff0d7819 */ /* 0x004fc60000011604 */
[----:B------:R-:W-:Y:S01]  /*1010*/  IMAD.SHL.U32 R4, R16, 0x80, RZ ;  /* 0x0000008010047824 */ /* 0x000fe200078e00ff */
[----:B------:R-:W-:Y:S02]  /*1020*/  SGXT.U32 R13, R13, 0x6 ;  /* 0x000000060d0d781a */ /* 0x000fe40000000000 */
[----:B------:R-:W-:Y:S02]  /*1030*/  ISETP.NE.AND P1, PT, R42, RZ, PT ;  /* 0x000000ff2a00720c */ /* 0x000fe40003f25270 */
[----:B------:R-:W-:Y:S02]  /*1040*/  LOP3.LUT R13, R2, R13, RZ, 0xfc, !PT ;  /* 0x0000000d020d7212 */ /* 0x000fe400078efcff */
[----:B------:R-:W-:Y:S02]  /*1050*/  LOP3.LUT R16, R16, 0xffffff00, RZ, 0xc0, !PT ;  /* 0xffffff0010107812 */ /* 0x000fe400078ec0ff */
[----:B------:R-:W-:Y:S02]  /*1060*/  LOP3.LUT R4, R4, 0xffff8000, RZ, 0xc0, !PT ;  /* 0xffff800004047812 */ /* 0x000fe400078ec0ff */
[----:B------:R-:W-:-:S02]  /*1070*/  ISETP.NE.AND P2, PT, R43, RZ, PT ;  /* 0x000000ff2b00720c */ /* 0x000fc40003f45270 */
[C---:B------:R-:W-:Y:S02]  /*1080*/  LOP3.LUT R2, R13.reuse, 0x40, RZ, 0xfc, !PT ;  /* 0x000000400d027812 */ /* 0x040fe400078efcff */
[----:B------:R-:W-:Y:S02]  /*1090*/  IADD3 R4, R4, R3, -R16 ;  /* 0x0000000304047210 */ /* 0x000fe40007ffe810 */
[----:B------:R-:W-:Y:S02]  /*10a0*/  SEL R28, R28, 0x3, P1 ;  /* 0x000000031c1c7807 */ /* 0x000fe40000800000 */
[----:B------:R-:W-:Y:S02]  /*10b0*/  ISETP.GE.AND P1, PT, R13, 0x80, PT ;  /* 0x000000800d00780c */ /* 0x000fe40003f26270 */
[----:B------:R-:W-:Y:S02]  /*10c0*/  SEL R29, R29, 0x3, P2 ;  /* 0x000000031d1d7807 */ /* 0x000fe40001000000 */
[----:B------:R-:W-:Y:S01]  /*10d0*/  ISETP.GE.AND P2, PT, R2, 0x80, PT ;  /* 0x000000800200780c */ /* 0x000fe20003f46270 */
[----:B------:R-:W-:-:S02]  /*10e0*/  IMAD R3, R13, 0x100, R4 ;  /* 0x000001000d037824 */ /* 0x000fc400078e0204 */
[----:B------:R-:W-:Y:S01]  /*10f0*/  IMAD R13, R2, 0x100, R4 ;  /* 0x00000100020d7824 */ /* 0x000fe200078e0204 */
[----:B------:R-:W-:Y:S01]  /*1100*/  SEL R25, R25, 0x3, P4 ;  /* 0x0000000319197807 */ /* 0x000fe20002000000 */
[--C-:B-1----:R-:W-:Y:S01]  /*1110*/  IMAD.WIDE R2, R3, 0x4, R6.reuse ;  /* 0x0000000403027825 */ /* 0x102fe200078e0206 */
[----:B------:R-:W-:Y:S02]  /*1120*/  SEL R24, R24, 0x3, P5 ;  /* 0x0000000318187807 */ /* 0x000fe40002800000 */
[----:B------:R-:W-:Y:S01]  /*1130*/  SEL R27, R27, 0x3, P3 ;  /* 0x000000031b1b7807 */ /* 0x000fe20001800000 */
[----:B------:R-:W-:Y:S01]  /*1140*/  IMAD.WIDE R6, R13, 0x4, R6 ;  /* 0x000000040d067825 */ /* 0x000fe200078e0206 */
[----:B------:R-:W-:Y:S02]  /*1150*/  SEL R26, R26, 0x3, P6 ;  /* 0x000000031a1a7807 */ /* 0x000fe40003000000 */
[----:B------:R-:W-:Y:S01]  /*1160*/  IADD3 R4, P3, R0, UR4, RZ ;  /* 0x0000000400047c10 */ /* 0x000fe2000ff7e0ff */
[----:B---3--:R1:W-:Y:S01]  /*1170*/  @!P1 STG.E.128 desc[UR6][R2.64], R8 ;  /* 0x0000000802009986 */ /* 0x0083e2000c101d06 */
[----:B------:R-:W-:-:S02]  /*1180*/  PRMT R31, R30, 0x3340, R31 ;  /* 0x000033401e1f7816 */ /* 0x000fc4000000001f */
[----:B------:R-:W-:Y:S01]  /*1190*/  PRMT R28, R28, 0x3340, R29 ;  /* 0x000033401c1c7816 */ /* 0x000fe2000000001d */
[----:B----4-:R1:W-:Y:S01]  /*11a0*/  @!P2 STG.E.128 desc[UR6][R6.64], R20 ;  /* 0x000000140600a986 */ /* 0x0103e2000c101d06 */
[----:B------:R-:W-:Y:S02]  /*11b0*/  PRMT R25, R24, 0x3340, R25 ;  /* 0x0000334018197816 */ /* 0x000fe40000000019 */
[----:B------:R-:W-:Y:S02]  /*11c0*/  PRMT R26, R27, 0x3340, R26 ;  /* 0x000033401b1a7816 */ /* 0x000fe4000000001a */
[----:B------:R-:W-:Y:S02]  /*11d0*/  LEA.HI.X.SX32 R5, R0, UR5, 0x1, P3 ;  /* 0x0000000500057c11 */ /* 0x000fe400098f0eff */
[----:B------:R-:W-:Y:S02]  /*11e0*/  PRMT R24, R31, 0x5410, R28 ;  /* 0x000054101f187816 */ /* 0x000fe4000000001c */
[----:B------:R-:W-:Y:S01]  /*11f0*/  PRMT R25, R25, 0x5410, R26 ;  /* 0x0000541019197816 */ /* 0x000fe2000000001a */
[----:B------:R-:W-:Y:S06]  /*1200*/  @P0 EXIT ;  /* 0x000000000000094d */ /* 0x000fec0003800000 */
[----:B------:R-:W-:Y:S01]  /*1210*/  STG.E.64 desc[UR6][R4.64], R24 ;  /* 0x0000001804007986 */ /* 0x000fe2000c101b06 */
[----:B------:R-:W-:Y:S05]  /*1220*/  EXIT ;  /* 0x000000000000794d */ /* 0x000fea0003800000 */
.L_x_0:
[----:B------:R-:W-:-:S00]  /*1230*/  BRA `(.L_x_0) ;  /* 0xfffffffc00fc7947 */ /* 0x000fc0000383ffff */
[----:B------:R-:W-:-:S00]  /*1240*/  NOP ;  /* 0x0000000000007918 */ /* 0x000fc00000000000 */
        /* <DEDUP_REMOVED lines=11> */
.L_x_1:


//--------------------- .nv.shared.triton_poi_fused_max_pool2d_with_indices_4 --------------------------
	.section	.nv.shared.triton_poi_fused_max_pool2d_with_indices_4,"aw",@nobits
	.sectionflags	@""
	.align	16
	.zero		1024


//--------------------- .nv.constant0.triton_poi_fused_max_pool2d_with_indices_4 --------------------------
	.section	.nv.constant0.triton_poi_fused_max_pool2d_with_indices_4,"a",@progbits
	.sectionflags	@""
	.align	4
.nv.constant0.triton_poi_fused_max_pool2d_with_indices_4:
	.zero		560
